	.headerflags	@"EF_CUDA_TEXMODE_UNIFIED EF_CUDA_64BIT_ADDRESS EF_CUDA_ACCELERATORS EF_CUDA_SM90 EF_CUDA_VIRTUAL_SM(EF_CUDA_SM90)"
	.elftype	@"ET_EXEC"


//--------------------- .nv.info                  --------------------------
	.section	.nv.info,"",@"SHT_CUDA_INFO"
	.align	4


	//----- nvinfo : EIATTR_REGCOUNT
	.align		4
        /*0000*/ 	.byte	0x04, 0x2f
        /*0002*/ 	.short	(.L_3 - .L_2)
	.align		4
.L_2:
        /*0004*/ 	.word	index@(triton_poi_fused_cat_20)
        /*0008*/ 	.word	0x00000026


	//----- nvinfo : EIATTR_MIN_STACK_SIZE
	.align		4
.L_3:
        /*000c*/ 	.byte	0x04, 0x12
        /*000e*/ 	.short	(.L_5 - .L_4)
	.align		4
.L_4:
        /*0010*/ 	.word	index@(triton_poi_fused_cat_20)
        /*0014*/ 	.word	0x00000000


	//----- nvinfo : EIATTR_FRAME_SIZE
	.align		4
.L_5:
        /*0018*/ 	.byte	0x04, 0x11
        /*001a*/ 	.short	(.L_7 - .L_6)
	.align		4
.L_6:
        /*001c*/ 	.word	index@(triton_poi_fused_cat_20)
        /*0020*/ 	.word	0x00000000


	//----- nvinfo : EIATTR_MIN_STACK_SIZE
	.align		4
.L_7:
        /*0024*/ 	.byte	0x04, 0x12
        /*0026*/ 	.short	(.L_9 - .L_8)
	.align		4
.L_8:
        /*0028*/ 	.word	index@(triton_poi_fused_cat_20)
        /*002c*/ 	.word	0x00000000
.L_9:


//--------------------- .nv.info.triton_poi_fused_cat_20 --------------------------
	.section	.nv.info.triton_poi_fused_cat_20,"",@"SHT_CUDA_INFO"
	.sectionflags	@""
	.align	4


	//----- nvinfo : EIATTR_CUDA_API_VERSION
	.align		4
        /*0000*/ 	.byte	0x04, 0x37
        /*0002*/ 	.short	(.L_11 - .L_10)
.L_10:
        /*0004*/ 	.word	0x0000007c


	//----- nvinfo : EIATTR_KPARAM_INFO
	.align		4
.L_11:
        /*0008*/ 	.byte	0x04, 0x17
        /*000a*/ 	.short	(.L_13 - .L_12)
.L_12:
        /*000c*/ 	.word	0x00000000
        /*0010*/ 	.short	0x000b
        /*0012*/ 	.short	0x0058
        /*0014*/ 	.byte	0x00, 0xf0, 0x11, 0x00


	//----- nvinfo : EIATTR_KPARAM_INFO
	.align		4
.L_13:
        /*0018*/ 	.byte	0x04, 0x17
        /*001a*/ 	.short	(.L_15 - .L_14)
.L_14:
        /*001c*/ 	.word	0x00000000
        /*0020*/ 	.short	0x000a
        /*0022*/ 	.short	0x0050
        /*0024*/ 	.byte	0x00, 0xf4, 0x21, 0x00


	//----- nvinfo : EIATTR_KPARAM_INFO
	.align		4
.L_15:
        /*0028*/ 	.byte	0x04, 0x17
        /*002a*/ 	.short	(.L_17 - .L_16)
.L_16:
        /*002c*/ 	.word	0x00000000
        /*0030*/ 	.short	0x0009
        /*0032*/ 	.short	0x0048
        /*0034*/ 	.byte	0x00, 0xf4, 0x21, 0x00


	//----- nvinfo : EIATTR_KPARAM_INFO
	.align		4
.L_17:
        /*0038*/ 	.byte	0x04, 0x17
        /*003a*/ 	.short	(.L_19 - .L_18)
.L_18:
        /*003c*/ 	.word	0x00000000
        /*0040*/ 	.short	0x0008
        /*0042*/ 	.short	0x0040
        /*0044*/ 	.byte	0x00, 0xf4, 0x21, 0x00


	//----- nvinfo : EIATTR_KPARAM_INFO
	.align		4
.L_19:
        /*0048*/ 	.byte	0x04, 0x17
        /*004a*/ 	.short	(.L_21 - .L_20)
.L_20:
        /*004c*/ 	.word	0x00000000
        /*0050*/ 	.short	0x0007
        /*0052*/ 	.short	0x0038
        /*0054*/ 	.byte	0x00, 0xf4, 0x21, 0x00


	//----- nvinfo : EIATTR_KPARAM_INFO
	.align		4
.L_21:
        /*0058*/ 	.byte	0x04, 0x17
        /*005a*/ 	.short	(.L_23 - .L_22)
.L_22:
        /*005c*/ 	.word	0x00000000
        /*0060*/ 	.short	0x0006
        /*0062*/ 	.short	0x0030
        /*0064*/ 	.byte	0x00, 0xf4, 0x21, 0x00


	//----- nvinfo : EIATTR_KPARAM_INFO
	.align		4
.L_23:
        /*0068*/ 	.byte	0x04, 0x17
        /*006a*/ 	.short	(.L_25 - .L_24)
.L_24:
        /*006c*/ 	.word	0x00000000
        /*0070*/ 	.short	0x0005
        /*0072*/ 	.short	0x0028
        /*0074*/ 	.byte	0x00, 0xf4, 0x21, 0x00


	//----- nvinfo : EIATTR_KPARAM_INFO
	.align		4
.L_25:
        /*0078*/ 	.byte	0x04, 0x17
        /*007a*/ 	.short	(.L_27 - .L_26)
.L_26:
        /*007c*/ 	.word	0x00000000
        /*0080*/ 	.short	0x0004
        /*0082*/ 	.short	0x0020
        /*0084*/ 	.byte	0x00, 0xf4, 0x21, 0x00


	//----- nvinfo : EIATTR_KPARAM_INFO
	.align		4
.L_27:
        /*0088*/ 	.byte	0x04, 0x17
        /*008a*/ 	.short	(.L_29 - .L_28)
.L_28:
        /*008c*/ 	.word	0x00000000
        /*0090*/ 	.short	0x0003
        /*0092*/ 	.short	0x0018
        /*0094*/ 	.byte	0x00, 0xf4, 0x21, 0x00


	//----- nvinfo : EIATTR_KPARAM_INFO
	.align		4
.L_29:
        /*0098*/ 	.byte	0x04, 0x17
        /*009a*/ 	.short	(.L_31 - .L_30)
.L_30:
        /*009c*/ 	.word	0x00000000
        /*00a0*/ 	.short	0x0002
        /*00a2*/ 	.short	0x0010
        /*00a4*/ 	.byte	0x00, 0xf4, 0x21, 0x00


	//----- nvinfo : EIATTR_KPARAM_INFO
	.align		4
.L_31:
        /*00a8*/ 	.byte	0x04, 0x17
        /*00aa*/ 	.short	(.L_33 - .L_32)
.L_32:
        /*00ac*/ 	.word	0x00000000
        /*00b0*/ 	.short	0x0001
        /*00b2*/ 	.short	0x0008
        /*00b4*/ 	.byte	0x00, 0xf4, 0x21, 0x00


	//----- nvinfo : EIATTR_KPARAM_INFO
	.align		4
.L_33:
        /*00b8*/ 	.byte	0x04, 0x17
        /*00ba*/ 	.short	(.L_35 - .L_34)
.L_34:
        /*00bc*/ 	.word	0x00000000
        /*00c0*/ 	.short	0x0000
        /*00c2*/ 	.short	0x0000
        /*00c4*/ 	.byte	0x00, 0xf4, 0x21, 0x00


	//----- nvinfo : EIATTR_SPARSE_MMA_MASK
	.align		4
.L_35:
        /*00c8*/ 	.byte	0x03, 0x50
        /*00ca*/ 	.short	0x0000


	//----- nvinfo : EIATTR_MAXREG_COUNT
	.align		4
        /*00cc*/ 	.byte	0x03, 0x1b
        /*00ce*/ 	.short	0x00ff


	//----- nvinfo : EIATTR_EXIT_INSTR_OFFSETS
	.align		4
        /*00d0*/ 	.byte	0x04, 0x1c
        /*00d2*/ 	.short	(.L_37 - .L_36)


	//   ....[0]....
.L_36:
        /*00d4*/ 	.word	0x00000ce0


	//   ....[1]....
        /*00d8*/ 	.word	0x00000d00


	//----- nvinfo : EIATTR_REQNTID
	.align		4
.L_37:
        /*00dc*/ 	.byte	0x04, 0x10
        /*00de*/ 	.short	(.L_39 - .L_38)
.L_38:
        /*00e0*/ 	.word	0x00000100
        /*00e4*/ 	.word	0x00000001
        /*00e8*/ 	.word	0x00000001


	//----- nvinfo : EIATTR_CBANK_PARAM_SIZE
	.align		4
.L_39:
        /*00ec*/ 	.byte	0x03, 0x19
        /*00ee*/ 	.short	0x005c


	//----- nvinfo : EIATTR_PARAM_CBANK
	.align		4
        /*00f0*/ 	.byte	0x04, 0x0a
        /*00f2*/ 	.short	(.L_41 - .L_40)
	.align		4
.L_40:
        /*00f4*/ 	.word	index@(.nv.constant0.triton_poi_fused_cat_20)
        /*00f8*/ 	.short	0x0210
        /*00fa*/ 	.short	0x005c


	//----- nvinfo : EIATTR_SW_WAR
	.align		4
.L_41:
        /*00fc*/ 	.byte	0x04, 0x36
        /*00fe*/ 	.short	(.L_43 - .L_42)
.L_42:
        /*0100*/ 	.word	0x00000008
.L_43:


//--------------------- .nv.callgraph             --------------------------
	.section	.nv.callgraph,"",@"SHT_CUDA_CALLGRAPH"
	.align	4
	.sectionentsize	8
	.align		4
        /*0000*/ 	.word	0x00000000
	.align		4
        /*0004*/ 	.word	0xffffffff
	.align		4
        /*0008*/ 	.word	0x00000000
	.align		4
        /*000c*/ 	.word	0xfffffffe
	.align		4
        /*0010*/ 	.word	0x00000000
	.align		4
        /*0014*/ 	.word	0xfffffffd
	.align		4
        /*0018*/ 	.word	0x00000000
	.align		4
        /*001c*/ 	.word	0xfffffffc


//--------------------- .nv.constant4             --------------------------
	.section	.nv.constant4,"a",@progbits
	.align	8
	.align		8
.nv.constant4:
        /*0000*/ 	.dword	_$_str
	.align		8
        /*0008*/ 	.dword	_$_str_$_2


//--------------------- .text.triton_poi_fused_cat_20 --------------------------
	.section	.text.triton_poi_fused_cat_20,"ax",@progbits
	.align	128
        .global         triton_poi_fused_cat_20
        .type           triton_poi_fused_cat_20,@function
        .size           triton_poi_fused_cat_20,(.L_x_1 - triton_poi_fused_cat_20)
        .other          triton_poi_fused_cat_20,@"STO_CUDA_ENTRY STV_DEFAULT"
triton_poi_fused_cat_20:
.text.triton_poi_fused_cat_20:
[----:B------:R-:W0:Y:S01]  /*0000*/  LDC R1, c[0x0][0x28] ;  /* 0x00000a00ff017b82 */ /* 0x000e220000000800 */
[----:B------:R-:W1:Y:S07]  /*0010*/  S2R R0, SR_TID.X ;  /* 0x0000000000007919 */ /* 0x000e6e0000002100 */
[----:B------:R-:W2:Y:S01]  /*0020*/  LDC.64 R10, c[0x0][0x220] ;  /* 0x00008800ff0a7b82 */ /* 0x000ea20000000a00 */
[----:B------:R-:W-:Y:S01]  /*0030*/  IMAD.MOV.U32 R15, RZ, RZ, RZ ;  /* 0x000000ffff0f7224 */ /* 0x000fe200078e00ff */
[----:B------:R-:W-:Y:S01]  /*0040*/  ULDC.64 UR4, c[0x0][0x208] ;  /* 0x0000820000047ab9 */ /* 0x000fe20000000a00 */
[----:B------:R-:W3:Y:S05]  /*0050*/  S2R R5, SR_CTAID.X ;  /* 0x0000000000057919 */ /* 0x000eea0000002500 */
[----:B------:R-:W4:Y:S01]  /*0060*/  LDC.64 R8, c[0x0][0x248] ;  /* 0x00009200ff087b82 */ /* 0x000f220000000a00 */
[----:B------:R-:W-:Y:S01]  /*0070*/  IMAD.MOV.U32 R17, RZ, RZ, RZ ;  /* 0x000000ffff117224 */ /* 0x000fe200078e00ff */
[----:B------:R-:W-:-:S06]  /*0080*/  ULDC.64 UR6, c[0x0][0x238] ;  /* 0x00008e0000067ab9 */ /* 0x000fcc0000000a00 */
[----:B------:R-:W5:Y:S01]  /*0090*/  LDC.64 R30, c[0x0][0x210] ;  /* 0x00008400ff1e7b82 */ /* 0x000f620000000a00 */
[----:B-1----:R-:W-:-:S05]  /*00a0*/  IMAD.SHL.U32 R0, R0, 0x2, RZ ;  /* 0x0000000200007824 */ /* 0x002fca00078e00ff */
[----:B------:R-:W-:-:S05]  /*00b0*/  LOP3.LUT R0, R0, 0x1fe, RZ, 0xc0, !PT ;  /* 0x000001fe00007812 */ /* 0x000fca00078ec0ff */
[----:B---3--:R-:W-:-:S04]  /*00c0*/  IMAD R5, R5, 0x200, R0 ;  /* 0x0000020005057824 */ /* 0x008fc800078e0200 */
[----:B------:R-:W-:-:S05]  /*00d0*/  IMAD.HI R6, R5, 0x43b3d5b, RZ ;  /* 0x043b3d5b05067827 */ /* 0x000fca00078e02ff */
[----:B------:R-:W-:-:S04]  /*00e0*/  SHF.R.S32.HI R3, RZ, 0x1, R6 ;  /* 0x00000001ff037819 */ /* 0x000fc80000011406 */
[----:B------:R-:W-:-:S05]  /*00f0*/  LEA.HI R6, R6, R3, RZ, 0x1 ;  /* 0x0000000306067211 */ /* 0x000fca00078f08ff */
[----:B------:R-:W-:-:S05]  /*0100*/  IMAD.HI R0, R6, 0x66666667, RZ ;  /* 0x6666666706007827 */ /* 0x000fca00078e02ff */
[----:B------:R-:W-:-:S04]  /*0110*/  SHF.R.U32.HI R3, RZ, 0x1f, R0 ;  /* 0x0000001fff037819 */ /* 0x000fc80000011600 */
[----:B------:R-:W-:-:S05]  /*0120*/  LEA.HI.SX32 R3, R0, R3, 0x18 ;  /* 0x0000000300037211 */ /* 0x000fca00078fc2ff */
[----:B------:R-:W-:-:S04]  /*0130*/  IMAD R4, R3, -0x280, R6 ;  /* 0xfffffd8003047824 */ /* 0x000fc800078e0206 */
[C---:B--2---:R-:W-:Y:S01]  /*0140*/  IMAD.WIDE R2, R4.reuse, 0x4, R10 ;  /* 0x0000000404027825 */ /* 0x044fe200078e020a */
[----:B------:R-:W-:-:S04]  /*0150*/  ISETP.GE.AND P0, PT, R4, 0x200, PT ;  /* 0x000002000400780c */ /* 0x000fc80003f06270 */
[C---:B------:R-:W-:Y:S02]  /*0160*/  ISETP.LT.AND P4, PT, R5.reuse, 0x4ba00, !P0 ;  /* 0x0004ba000500780c */ /* 0x040fe40004781270 */
[----:B------:R-:W-:-:S04]  /*0170*/  ISETP.GE.AND P0, PT, R5, 0x4ba00, PT ;  /* 0x0004ba000500780c */ /* 0x000fc80003f06270 */
[----:B------:R-:W-:-:S07]  /*0180*/  ISETP.GT.AND P1, PT, R4, 0x1ff, !P0 ;  /* 0x000001ff0400780c */ /* 0x000fce0004724270 */
[----:B------:R-:W2:Y:S01]  /*0190*/  @P4 LDG.E.EL R15, desc[UR4][R2.64] ;  /* 0x00000004020f4981 */ /* 0x000ea2000c2e1900 */
[----:B----4-:R-:W-:-:S05]  /*01a0*/  IMAD.WIDE R12, R4, 0x4, R8 ;  /* 0x00000004040c7825 */ /* 0x010fca00078e0208 */
[----:B------:R1:W3:Y:S01]  /*01b0*/  @P1 LDG.E.EL R17, desc[UR4][R12.64+-0x800] ;  /* 0xfff800040c111981 */ /* 0x0002e2000c2e1900 */
[----:B------:R-:W-:-:S04]  /*01c0*/  VIADD R14, R5, 0x1 ;  /* 0x00000001050e7836 */ /* 0x000fc80000000000 */
[----:B------:R-:W-:-:S05]  /*01d0*/  IMAD.HI R0, R14, 0x43b3d5b, RZ ;  /* 0x043b3d5b0e007827 */ /* 0x000fca00078e02ff */
[----:B------:R-:W-:Y:S02]  /*01e0*/  SHF.R.S32.HI R7, RZ, 0x1, R0 ;  /* 0x00000001ff077819 */ /* 0x000fe40000011400 */
[----:B-1----:R-:W-:Y:S02]  /*01f0*/  P2R R12, PR, RZ, 0x2 ;  /* 0x00000002ff0c7803 */ /* 0x002fe40000000000 */
[----:B------:R-:W-:Y:S01]  /*0200*/  LEA.HI R23, R0, R7, RZ, 0x1 ;  /* 0x0000000700177211 */ /* 0x000fe200078f08ff */
[----:B------:R-:W-:Y:S01]  /*0210*/  IMAD.HI R0, R5, 0xd8a5df, RZ ;  /* 0x00d8a5df05007827 */ /* 0x000fe200078e02ff */
[----:B------:R-:W-:-:S03]  /*0220*/  P2R R7, PR, RZ, 0x10 ;  /* 0x00000010ff077803 */ /* 0x000fc60000000000 */
[----:B------:R-:W-:-:S05]  /*0230*/  IMAD.HI R2, R23, 0x66666667, RZ ;  /* 0x6666666717027827 */ /* 0x000fca00078e02ff */
[----:B------:R-:W-:-:S04]  /*0240*/  SHF.R.U32.HI R3, RZ, 0x1f, R2 ;  /* 0x0000001fff037819 */ /* 0x000fc80000011602 */
[----:B------:R-:W-:Y:S01]  /*0250*/  LEA.HI.SX32 R18, R2, R3, 0x18 ;  /* 0x0000000302127211 */ /* 0x000fe200078fc2ff */
[----:B------:R-:W-:Y:S02]  /*0260*/  IMAD R2, R23, -0x79, R14 ;  /* 0xffffff8717027824 */ /* 0x000fe400078e020e */
[----:B------:R-:W-:Y:S02]  /*0270*/  IMAD R3, R6, -0x79, R5 ;  /* 0xffffff8706037824 */ /* 0x000fe400078e0205 */
[----:B------:R-:W-:Y:S01]  /*0280*/  IMAD R23, R18, -0x280, R23 ;  /* 0xfffffd8012177824 */ /* 0x000fe200078e0217 */
[----:B------:R-:W-:-:S03]  /*0290*/  SHF.L.U32 R14, R2, 0x7, RZ ;  /* 0x00000007020e7819 */ /* 0x000fc600000006ff */
[C---:B------:R-:W-:Y:S01]  /*02a0*/  IMAD.WIDE R10, R23.reuse, 0x4, R10 ;  /* 0x00000004170a7825 */ /* 0x040fe200078e020a */
[----:B------:R-:W-:Y:S02]  /*02b0*/  SHF.R.S32.HI R19, RZ, 0x1f, R14 ;  /* 0x0000001fff137819 */ /* 0x000fe4000001140e */
[----:B------:R-:W-:Y:S01]  /*02c0*/  SHF.R.S32.HI R13, RZ, 0x1f, R23 ;  /* 0x0000001fff0d7819 */ /* 0x000fe20000011417 */
[----:B------:R-:W-:Y:S01]  /*02d0*/  IMAD.WIDE R8, R23, 0x4, R8 ;  /* 0x0000000417087825 */ /* 0x000fe200078e0208 */
[----:B--2---:R-:W-:-:S05]  /*02e0*/  SEL R15, R15, RZ, P4 ;  /* 0x000000ff0f0f7207 */ /* 0x004fca0002000000 */
[----:B------:R-:W-:Y:S01]  /*02f0*/  FADD R16, R15, 9.9999997473787516356e-06 ;  /* 0x3727c5ac0f107421 */ /* 0x000fe20000000000 */
[----:B------:R-:W-:Y:S02]  /*0300*/  SHF.R.U32.HI R15, RZ, 0x1f, R0 ;  /* 0x0000001fff0f7819 */ /* 0x000fe40000011600 */
[----:B---3--:R-:W-:Y:S02]  /*0310*/  SEL R17, R17, RZ, P1 ;  /* 0x000000ff11117207 */ /* 0x008fe40000800000 */
[----:B------:R-:W-:Y:S01]  /*0320*/  LEA.HI.SX32 R0, R0, R15, 0x18 ;  /* 0x0000000f00007211 */ /* 0x000fe200078fc2ff */
[----:B------:R-:W1:Y:S02]  /*0330*/  MUFU.SQRT R16, R16 ;  /* 0x0000001000107308 */ /* 0x000e640000002000 */
[----:B------:R-:W-:Y:S02]  /*0340*/  FADD R17, R17, 0.0010000000474974513054 ;  /* 0x3a83126f11117421 */ /* 0x000fe40000000000 */
[----:B------:R-:W-:-:S04]  /*0350*/  IMAD R20, R0, 0x3c80, RZ ;  /* 0x00003c8000147824 */ /* 0x000fc800078e02ff */
[--C-:B------:R-:W-:Y:S01]  /*0360*/  IMAD R15, R3, 0x80, R20.reuse ;  /* 0x00000080030f7824 */ /* 0x100fe200078e0214 */
[----:B------:R-:W-:Y:S01]  /*0370*/  SHF.R.S32.HI R18, RZ, 0x1f, R20 ;  /* 0x0000001fff127819 */ /* 0x000fe20000011414 */
[----:B------:R-:W2:Y:S01]  /*0380*/  MUFU.SQRT R6, R17 ;  /* 0x0000001100067308 */ /* 0x000ea20000002000 */
[----:B------:R-:W-:Y:S02]  /*0390*/  IADD3 R14, P2, P5, R20, R23, R14 ;  /* 0x00000017140e7210 */ /* 0x000fe40007d5e00e */
[----:B-1----:R-:W-:Y:S02]  /*03a0*/  FSETP.GT.AND P3, PT, R16, 8.50705917302346158658e+37, PT ;  /* 0x7e8000001000780b */ /* 0x002fe40003f64000 */
[----:B------:R-:W-:Y:S01]  /*03b0*/  IADD3.X R21, R18, R13, R19, P2, P5 ;  /* 0x0000000d12157210 */ /* 0x000fe200017ea413 */
[----:B------:R-:W-:Y:S01]  /*03c0*/  IMAD.MOV.U32 R13, RZ, RZ, 0x3e800000 ;  /* 0x3e800000ff0d7424 */ /* 0x000fe200078e00ff */
[----:B------:R-:W-:Y:S02]  /*03d0*/  SHF.R.S32.HI R19, RZ, 0x1f, R15 ;  /* 0x0000001fff137819 */ /* 0x000fe4000001140f */
[----:B------:R-:W-:-:S02]  /*03e0*/  IADD3 R15, P2, R4, R15, RZ ;  /* 0x0000000f040f7210 */ /* 0x000fc40007f5e0ff */
[----:B------:R-:W-:Y:S02]  /*03f0*/  FSETP.GEU.AND P4, PT, R16, 1.175494350822287508e-38, PT ;  /* 0x008000001000780b */ /* 0x000fe40003f8e000 */
[----:B------:R-:W-:Y:S02]  /*0400*/  LEA.HI.X.SX32 R18, R4, R19, 0x1, P2 ;  /* 0x0000001304127211 */ /* 0x000fe400010f0eff */
[----:B------:R-:W-:Y:S01]  /*0410*/  LEA R32, P2, R15, UR6, 0x2 ;  /* 0x000000060f207c11 */ /* 0x000fe2000f8410ff */
[----:B------:R-:W-:Y:S01]  /*0420*/  @P3 FMUL R16, R16, 0.25 ;  /* 0x3e80000010103820 */ /* 0x000fe20000400000 */
[----:B------:R-:W-:Y:S02]  /*0430*/  FSEL R25, R13, 1, P3 ;  /* 0x3f8000000d197808 */ /* 0x000fe40001800000 */
[----:B------:R-:W-:Y:S02]  /*0440*/  LEA.HI.X R33, R15, UR7, R18, 0x2, P2 ;  /* 0x000000070f217c11 */ /* 0x000fe400090f1412 */
[----:B------:R-:W-:-:S02]  /*0450*/  LEA R28, P2, R14, UR6, 0x2 ;  /* 0x000000060e1c7c11 */ /* 0x000fc4000f8410ff */
[----:B--2---:R-:W-:Y:S02]  /*0460*/  FSETP.GT.AND P3, PT, R6, 8.50705917302346158658e+37, PT ;  /* 0x7e8000000600780b */ /* 0x004fe40003f64000 */
[----:B------:R-:W-:Y:S01]  /*0470*/  LEA.HI.X R29, R14, UR7, R21, 0x2, P2 ;  /* 0x000000070e1d7c11 */ /* 0x000fe200090f1415 */
[----:B------:R-:W-:Y:S01]  /*0480*/  IMAD.MOV.U32 R14, RZ, RZ, RZ ;  /* 0x000000ffff0e7224 */ /* 0x000fe200078e00ff */
[----:B------:R-:W-:Y:S02]  /*0490*/  FSETP.GEU.AND P2, PT, R6, 1.175494350822287508e-38, PT ;  /* 0x008000000600780b */ /* 0x000fe40003f4e000 */
[----:B------:R-:W-:-:S07]  /*04a0*/  FSEL R19, R13, 1, P3 ;  /* 0x3f8000000d137808 */ /* 0x000fce0001800000 */
[----:B------:R-:W-:Y:S01]  /*04b0*/  @P3 FMUL R6, R6, 0.25 ;  /* 0x3e80000006063820 */ /* 0x000fe20000400000 */
[----:B------:R-:W-:-:S03]  /*04c0*/  ISETP.LT.AND P3, PT, R23, 0x200, !P0 ;  /* 0x000002001700780c */ /* 0x000fc60004761270 */
[----:B------:R-:W-:Y:S01]  /*04d0*/  @!P2 FMUL R6, R6, 16777216 ;  /* 0x4b8000000606a820 */ /* 0x000fe20000400000 */
[----:B------:R-:W-:Y:S01]  /*04e0*/  @!P2 FMUL R19, R19, 16777216 ;  /* 0x4b8000001313a820 */ /* 0x000fe20000400000 */
[----:B------:R-:W-:Y:S01]  /*04f0*/  ISETP.GT.AND P2, PT, R23, 0x1ff, !P0 ;  /* 0x000001ff1700780c */ /* 0x000fe20004744270 */
[----:B------:R-:W-:-:S07]  /*0500*/  IMAD.MOV.U32 R15, RZ, RZ, RZ ;  /* 0x000000ffff0f7224 */ /* 0x000fce00078e00ff */
[----:B------:R-:W2:Y:S05]  /*0510*/  @P3 LDG.E.EL R14, desc[UR4][R10.64] ;  /* 0x000000040a0e3981 */ /* 0x000eaa000c2e1900 */
[----:B------:R1:W3:Y:S01]  /*0520*/  @P2 LDG.E.EL R15, desc[UR4][R8.64+-0x800] ;  /* 0xfff80004080f2981 */ /* 0x0002e2000c2e1900 */
[----:B------:R-:W-:Y:S02]  /*0530*/  IMAD R0, R0, 0xf200, RZ ;  /* 0x0000f20000007824 */ /* 0x000fe400078e02ff */
[----:B------:R-:W-:Y:S01]  /*0540*/  @!P4 FMUL R16, R16, 16777216 ;  /* 0x4b8000001010c820 */ /* 0x000fe20000400000 */
[----:B------:R-:W-:Y:S01]  /*0550*/  @!P4 FMUL R25, R25, 16777216 ;  /* 0x4b8000001919c820 */ /* 0x000fe20000400000 */
[----:B------:R-:W-:-:S02]  /*0560*/  ISETP.NE.AND P4, PT, R7, RZ, PT ;  /* 0x000000ff0700720c */ /* 0x000fc40003f85270 */
[----:B------:R-:W-:Y:S01]  /*0570*/  LEA R3, R3, R0, 0x9 ;  /* 0x0000000003037211 */ /* 0x000fe200078e48ff */
[----:B------:R-:W-:-:S04]  /*0580*/  IMAD.MOV.U32 R26, RZ, RZ, RZ ;  /* 0x000000ffff1a7224 */ /* 0x000fc800078e00ff */
[----:B------:R-:W-:Y:S01]  /*0590*/  IMAD.IADD R3, R4, 0x1, R3 ;  /* 0x0000000104037824 */ /* 0x000fe200078e0203 */
[----:B-1----:R-:W-:Y:S01]  /*05a0*/  CS2R R8, SRZ ;  /* 0x0000000000087805 */ /* 0x002fe2000001ff00 */
[----:B------:R-:W-:Y:S02]  /*05b0*/  IMAD R7, R2, 0x200, R23 ;  /* 0x0000020002077824 */ /* 0x000fe400078e0217 */
[----:B------:R-:W-:-:S03]  /*05c0*/  IMAD.MOV.U32 R18, RZ, RZ, RZ ;  /* 0x000000ffff127224 */ /* 0x000fc600078e00ff */
[----:B------:R-:W-:Y:S01]  /*05d0*/  IADD3 R7, R0, R7, RZ ;  /* 0x0000000700077210 */ /* 0x000fe20007ffe0ff */
[----:B------:R1:W4:Y:S01]  /*05e0*/  @P2 LDG.E.EL R9, desc[UR4][R28.64+-0x800] ;  /* 0xfff800041c092981 */ /* 0x000322000c2e1900 */
[----:B------:R-:W-:Y:S01]  /*05f0*/  IMAD.MOV.U32 R0, RZ, RZ, RZ ;  /* 0x000000ffff007224 */ /* 0x000fe200078e00ff */
[----:B-1----:R-:W1:Y:S01]  /*0600*/  LDC.64 R28, c[0x0][0x230] ;  /* 0x00008c00ff1c7b82 */ /* 0x002e620000000a00 */
[----:B--2---:R-:W-:Y:S02]  /*0610*/  SEL R14, R14, RZ, P3 ;  /* 0x000000ff0e0e7207 */ /* 0x004fe40001800000 */
[----:B---3--:R-:W-:-:S03]  /*0620*/  SEL R15, R15, RZ, P2 ;  /* 0x000000ff0f0f7207 */ /* 0x008fc60001000000 */
[----:B------:R-:W-:Y:S02]  /*0630*/  FADD R14, R14, 9.9999997473787516356e-06 ;  /* 0x3727c5ac0e0e7421 */ /* 0x000fe40000000000 */
[----:B------:R-:W-:Y:S02]  /*0640*/  FADD R10, R15, 0.0010000000474974513054 ;  /* 0x3a83126f0f0a7421 */ /* 0x000fe40000000000 */
[----:B------:R2:W3:Y:S08]  /*0650*/  MUFU.SQRT R27, R14 ;  /* 0x0000000e001b7308 */ /* 0x0004f00000002000 */
[----:B------:R-:W1:Y:S01]  /*0660*/  MUFU.SQRT R22, R10 ;  /* 0x0000000a00167308 */ /* 0x000e620000002000 */
[----:B--2---:R-:W2:Y:S01]  /*0670*/  LDC.64 R14, c[0x0][0x218] ;  /* 0x00008600ff0e7b82 */ /* 0x004ea20000000a00 */
[----:B---3--:R-:W-:-:S02]  /*0680*/  FSETP.GT.AND P6, PT, R27, 8.50705917302346158658e+37, PT ;  /* 0x7e8000001b00780b */ /* 0x008fc40003fc4000 */
[----:B------:R-:W-:Y:S02]  /*0690*/  FSETP.GEU.AND P5, PT, R27, 1.175494350822287508e-38, PT ;  /* 0x008000001b00780b */ /* 0x000fe40003fae000 */
[----:B------:R-:W-:Y:S02]  /*06a0*/  FSEL R21, R13, 1, P6 ;  /* 0x3f8000000d157808 */ /* 0x000fe40003000000 */
[----:B01----:R-:W-:-:S07]  /*06b0*/  FSETP.GT.AND P1, PT, R22, 8.50705917302346158658e+37, PT ;  /* 0x7e8000001600780b */ /* 0x003fce0003f24000 */
[----:B------:R-:W-:Y:S01]  /*06c0*/  @P6 FMUL R27, R27, 0.25 ;  /* 0x3e8000001b1b6820 */ /* 0x000fe20000400000 */
[----:B------:R-:W-:Y:S02]  /*06d0*/  FSETP.GEU.AND P6, PT, R22, 1.175494350822287508e-38, PT ;  /* 0x008000001600780b */ /* 0x000fe40003fce000 */
[----:B------:R-:W-:Y:S01]  /*06e0*/  FSEL R11, R13, 1, P1 ;  /* 0x3f8000000d0b7808 */ /* 0x000fe20000800000 */
[----:B--2---:R-:W-:-:S04]  /*06f0*/  IMAD.WIDE R34, R4, 0x4, R14 ;  /* 0x0000000404227825 */ /* 0x004fc800078e020e */
[----:B------:R-:W-:Y:S01]  /*0700*/  @P1 FMUL R22, R22, 0.25 ;  /* 0x3e80000016161820 */ /* 0x000fe20000400000 */
[----:B------:R-:W-:Y:S01]  /*0710*/  ISETP.NE.AND P1, PT, R12, RZ, PT ;  /* 0x000000ff0c00720c */ /* 0x000fe20003f25270 */
[----:B-----5:R-:W-:Y:S01]  /*0720*/  IMAD.WIDE R12, R3, 0x4, R30 ;  /* 0x00000004030c7825 */ /* 0x020fe200078e021e */
[----:B------:R-:W2:Y:S01]  /*0730*/  @P4 LDG.E.EL R26, desc[UR4][R34.64] ;  /* 0x00000004221a4981 */ /* 0x000ea2000c2e1900 */
[----:B------:R-:W0:Y:S03]  /*0740*/  LDC.64 R2, c[0x0][0x228] ;  /* 0x00008a00ff027b82 */ /* 0x000e260000000a00 */
[----:B------:R-:W3:Y:S01]  /*0750*/  @P4 LDG.E.EL R8, desc[UR4][R12.64] ;  /* 0x000000040c084981 */ /* 0x000ee2000c2e1900 */
[----:B------:R-:W-:-:S05]  /*0760*/  IMAD.WIDE R14, R23, 0x4, R14 ;  /* 0x00000004170e7825 */ /* 0x000fca00078e020e */
[----:B------:R0:W5:Y:S02]  /*0770*/  @P3 LDG.E.EL R18, desc[UR4][R14.64] ;  /* 0x000000040e123981 */ /* 0x000164000c2e1900 */
[----:B0-----:R-:W-:-:S05]  /*0780*/  IMAD.WIDE R14, R4, 0x4, R2 ;  /* 0x00000004040e7825 */ /* 0x001fca00078e0202 */
[----:B------:R0:W4:Y:S02]  /*0790*/  @P4 LDG.E.EL R0, desc[UR4][R14.64] ;  /* 0x000000040e004981 */ /* 0x000124000c2e1900 */
[----:B0-----:R-:W0:Y:S01]  /*07a0*/  LDC.64 R14, c[0x0][0x240] ;  /* 0x00009000ff0e7b82 */ /* 0x001e220000000a00 */
[----:B------:R-:W-:Y:S01]  /*07b0*/  CS2R R12, SRZ ;  /* 0x00000000000c7805 */ /* 0x000fe2000001ff00 */
[----:B------:R-:W-:-:S04]  /*07c0*/  IMAD.WIDE R2, R23, 0x4, R2 ;  /* 0x0000000417027825 */ /* 0x000fc800078e0202 */
[----:B------:R-:W-:Y:S01]  /*07d0*/  IMAD.WIDE R30, R7, 0x4, R30 ;  /* 0x00000004071e7825 */ /* 0x000fe200078e021e */
[----:B------:R-:W-:Y:S01]  /*07e0*/  HFMA2.MMA R7, -RZ, RZ, 0, 0 ;  /* 0x00000000ff077435 */ /* 0x000fe200000001ff */
[----:B------:R1:W4:Y:S02]  /*07f0*/  @P3 LDG.E.EL R12, desc[UR4][R2.64] ;  /* 0x00000004020c3981 */ /* 0x000324000c2e1900 */
[----:B------:R-:W-:Y:S01]  /*0800*/  IMAD.MOV.U32 R10, RZ, RZ, RZ ;  /* 0x000000ffff0a7224 */ /* 0x000fe200078e00ff */
[----:B------:R-:W0:Y:S01]  /*0810*/  MUFU.RCP R16, R16 ;  /* 0x0000001000107308 */ /* 0x000e220000001000 */
[----:B------:R-:W-:Y:S02]  /*0820*/  IMAD.MOV.U32 R20, RZ, RZ, RZ ;  /* 0x000000ffff147224 */ /* 0x000fe400078e00ff */
[----:B------:R-:W-:Y:S01]  /*0830*/  @!P5 FMUL R27, R27, 16777216 ;  /* 0x4b8000001b1bd820 */ /* 0x000fe20000400000 */
[----:B------:R-:W4:Y:S01]  /*0840*/  @P3 LDG.E.EL R13, desc[UR4][R30.64] ;  /* 0x000000041e0d3981 */ /* 0x000f22000c2e1900 */
[----:B-1----:R-:W-:-:S04]  /*0850*/  IMAD.WIDE R2, R4, 0x4, R28 ;  /* 0x0000000404027825 */ /* 0x002fc800078e021c */
[----:B------:R-:W-:Y:S01]  /*0860*/  IMAD.WIDE R28, R23, 0x4, R28 ;  /* 0x00000004171c7825 */ /* 0x000fe200078e021c */
[----:B------:R1:W4:Y:S04]  /*0870*/  @P4 LDG.E.EL R10, desc[UR4][R2.64] ;  /* 0x00000004020a4981 */ /* 0x000328000c2e1900 */
[----:B------:R0:W4:Y:S01]  /*0880*/  @P3 LDG.E.EL R7, desc[UR4][R28.64] ;  /* 0x000000041c073981 */ /* 0x000122000c2e1900 */
[----:B-1----:R-:W-:Y:S01]  /*0890*/  CS2R R2, SRZ ;  /* 0x0000000000027805 */ /* 0x002fe2000001ff00 */
[----:B0-----:R-:W-:-:S04]  /*08a0*/  IMAD.WIDE R28, R4, 0x4, R14 ;  /* 0x00000004041c7825 */ /* 0x001fc800078e020e */
[----:B------:R-:W-:Y:S01]  /*08b0*/  IMAD.WIDE R14, R23, 0x4, R14 ;  /* 0x00000004170e7825 */ /* 0x000fe200078e020e */
[----:B------:R-:W4:Y:S04]  /*08c0*/  @P1 LDG.E.EL R20, desc[UR4][R28.64+-0x800] ;  /* 0xfff800041c141981 */ /* 0x000f28000c2e1900 */
[----:B------:R0:W4:Y:S02]  /*08d0*/  @P2 LDG.E.EL R2, desc[UR4][R14.64+-0x800] ;  /* 0xfff800040e022981 */ /* 0x000124000c2e1900 */
[----:B0-----:R-:W0:Y:S01]  /*08e0*/  LDC.64 R14, c[0x0][0x250] ;  /* 0x00009400ff0e7b82 */ /* 0x001e220000000a00 */
[----:B------:R-:W-:Y:S01]  /*08f0*/  FMUL R25, R16, R25 ;  /* 0x0000001910197220 */ /* 0x000fe20000400000 */
[----:B------:R-:W1:Y:S01]  /*0900*/  MUFU.RCP R30, R27 ;  /* 0x0000001b001e7308 */ /* 0x000e620000001000 */
[----:B------:R-:W-:-:S02]  /*0910*/  IMAD.MOV.U32 R24, RZ, RZ, RZ ;  /* 0x000000ffff187224 */ /* 0x000fc400078e00ff */
[----:B------:R-:W-:-:S04]  /*0920*/  @!P5 FMUL R21, R21, 16777216 ;  /* 0x4b8000001515d820 */ /* 0x000fc80000400000 */
[----:B------:R-:W4:Y:S01]  /*0930*/  @P1 LDG.E.EL R24, desc[UR4][R32.64+-0x800] ;  /* 0xfff8000420181981 */ /* 0x000f22000c2e1900 */
[----:B0-----:R-:W-:-:S04]  /*0940*/  IMAD.WIDE R16, R4, 0x4, R14 ;  /* 0x0000000404107825 */ /* 0x001fc800078e020e */
[----:B------:R-:W-:-:S04]  /*0950*/  IMAD.WIDE R28, R23, 0x4, R14 ;  /* 0x00000004171c7825 */ /* 0x000fc800078e020e */
[----:B-1----:R-:W-:Y:S01]  /*0960*/  FMUL R21, R30, R21 ;  /* 0x000000151e157220 */ /* 0x002fe20000400000 */
[----:B------:R-:W0:Y:S01]  /*0970*/  LDC.64 R14, c[0x0][0x258] ;  /* 0x00009600ff0e7b82 */ /* 0x000e220000000a00 */
[----:B------:R1:W4:Y:S02]  /*0980*/  @P1 LDG.E.EL R3, desc[UR4][R16.64+-0x800] ;  /* 0xfff8000410031981 */ /* 0x000324000c2e1900 */
[----:B-1----:R-:W-:-:S06]  /*0990*/  CS2R R16, SRZ ;  /* 0x0000000000107805 */ /* 0x002fcc000001ff00 */
[----:B------:R-:W4:Y:S01]  /*09a0*/  @P2 LDG.E.EL R17, desc[UR4][R28.64+-0x800] ;  /* 0xfff800041c112981 */ /* 0x000f22000c2e1900 */
[----:B--2---:R-:W-:Y:S02]  /*09b0*/  SEL R27, R26, RZ, P4 ;  /* 0x000000ff1a1b7207 */ /* 0x004fe40002000000 */
[----:B---3--:R-:W-:-:S05]  /*09c0*/  SEL R8, R8, RZ, P4 ;  /* 0x000000ff08087207 */ /* 0x008fca0002000000 */
[----:B------:R-:W-:Y:S01]  /*09d0*/  FADD R30, R8, -R27 ;  /* 0x8000001b081e7221 */ /* 0x000fe20000000000 */
[----:B------:R-:W-:Y:S02]  /*09e0*/  IMAD.MOV.U32 R8, RZ, RZ, RZ ;  /* 0x000000ffff087224 */ /* 0x000fe400078e00ff */
[----:B0-----:R-:W-:-:S04]  /*09f0*/  IMAD.WIDE R26, R4, 0x4, R14 ;  /* 0x00000004041a7825 */ /* 0x001fc800078e020e */
[----:B------:R-:W-:Y:S01]  /*0a00*/  IMAD.WIDE R14, R23, 0x4, R14 ;  /* 0x00000004170e7825 */ /* 0x000fe200078e020e */
[----:B------:R-:W2:Y:S04]  /*0a10*/  @P1 LDG.E.EL R8, desc[UR4][R26.64+-0x800] ;  /* 0xfff800041a081981 */ /* 0x000ea8000c2e1900 */
[----:B------:R0:W3:Y:S01]  /*0a20*/  @P2 LDG.E.EL R16, desc[UR4][R14.64+-0x800] ;  /* 0xfff800040e102981 */ /* 0x0000e2000c2e1900 */
[----:B------:R-:W1:Y:S01]  /*0a30*/  MUFU.RCP R6, R6 ;  /* 0x0000000600067308 */ /* 0x000e620000001000 */
[----:B------:R-:W-:Y:S01]  /*0a40*/  @!P6 FMUL R22, R22, 16777216 ;  /* 0x4b8000001616e820 */ /* 0x000fe20000400000 */
[----:B-----5:R-:W-:-:S06]  /*0a50*/  SEL R18, R18, RZ, P3 ;  /* 0x000000ff12127207 */ /* 0x020fcc0001800000 */
[----:B------:R-:W5:Y:S01]  /*0a60*/  MUFU.RCP R22, R22 ;  /* 0x0000001600167308 */ /* 0x000f620000001000 */
[----:B------:R-:W-:Y:S01]  /*0a70*/  @!P6 FMUL R11, R11, 16777216 ;  /* 0x4b8000000b0be820 */ /* 0x000fe20000400000 */
[----:B-1----:R-:W-:Y:S01]  /*0a80*/  FMUL R19, R6, R19 ;  /* 0x0000001306137220 */ /* 0x002fe20000400000 */
[----:B----4-:R-:W-:Y:S02]  /*0a90*/  SEL R6, R9, RZ, P2 ;  /* 0x000000ff09067207 */ /* 0x010fe40001000000 */
[----:B------:R-:W-:-:S05]  /*0aa0*/  SEL R13, R13, RZ, P3 ;  /* 0x000000ff0d0d7207 */ /* 0x000fca0001800000 */
[----:B0-----:R-:W-:-:S04]  /*0ab0*/  FADD R14, R13, -R18 ;  /* 0x800000120d0e7221 */ /* 0x001fc80000000000 */
[----:B------:R-:W-:Y:S02]  /*0ac0*/  FMUL R21, R21, R14 ;  /* 0x0000000e15157220 */ /* 0x000fe40000400000 */
[----:B------:R-:W0:Y:S01]  /*0ad0*/  LDC.64 R14, c[0x0][0x260] ;  /* 0x00009800ff0e7b82 */ /* 0x000e220000000a00 */
[----:B-----5:R-:W-:Y:S01]  /*0ae0*/  FMUL R11, R22, R11 ;  /* 0x0000000b160b7220 */ /* 0x020fe20000400000 */
[----:B------:R-:W-:Y:S01]  /*0af0*/  SEL R0, R0, RZ, P4 ;  /* 0x000000ff00007207 */ /* 0x000fe20002000000 */
[----:B------:R-:W-:Y:S01]  /*0b00*/  FMUL R25, R25, R30 ;  /* 0x0000001e19197220 */ /* 0x000fe20000400000 */
[----:B------:R-:W-:Y:S02]  /*0b10*/  SEL R12, R12, RZ, P3 ;  /* 0x000000ff0c0c7207 */ /* 0x000fe40001800000 */
[----:B------:R-:W-:Y:S02]  /*0b20*/  SEL R9, R10, RZ, P4 ;  /* 0x000000ff0a097207 */ /* 0x000fe40002000000 */
[----:B------:R-:W-:-:S02]  /*0b30*/  SEL R7, R7, RZ, P3 ;  /* 0x000000ff07077207 */ /* 0x000fc40001800000 */
[----:B------:R-:W-:Y:S02]  /*0b40*/  SEL R20, R20, RZ, P1 ;  /* 0x000000ff14147207 */ /* 0x000fe40000800000 */
[----:B------:R-:W-:-:S05]  /*0b50*/  SEL R13, R2, RZ, P2 ;  /* 0x000000ff020d7207 */ /* 0x000fca0001000000 */
[----:B------:R-:W-:Y:S01]  /*0b60*/  FADD R6, R6, -R13 ;  /* 0x8000000d06067221 */ /* 0x000fe20000000000 */
[----:B------:R-:W-:Y:S02]  /*0b70*/  ISETP.GE.AND P5, PT, R23, 0x200, PT ;  /* 0x000002001700780c */ /* 0x000fe40003fa6270 */
[----:B------:R-:W-:Y:S02]  /*0b80*/  ISETP.GE.AND P6, PT, R4, 0x200, PT ;  /* 0x000002000400780c */ /* 0x000fe40003fc6270 */
[----:B------:R-:W-:-:S05]  /*0b90*/  SEL R29, R24, RZ, P1 ;  /* 0x000000ff181d7207 */ /* 0x000fca0000800000 */
[----:B------:R-:W-:Y:S01]  /*0ba0*/  FADD R20, R29, -R20 ;  /* 0x800000141d147221 */ /* 0x000fe20000000000 */
[----:B------:R-:W-:-:S03]  /*0bb0*/  FFMA R25, R0, R25, R9 ;  /* 0x0000001900197223 */ /* 0x000fc60000000009 */
[----:B------:R-:W-:Y:S01]  /*0bc0*/  FMUL R2, R19, R20 ;  /* 0x0000001413027220 */ /* 0x000fe20000400000 */
[----:B------:R-:W-:Y:S01]  /*0bd0*/  FFMA R21, R12, R21, R7 ;  /* 0x000000150c157223 */ /* 0x000fe20000000007 */
[----:B------:R-:W-:Y:S02]  /*0be0*/  FSETP.GEU.AND P3, PT, R25, RZ, PT ;  /* 0x000000ff1900720b */ /* 0x000fe40003f6e000 */
[----:B------:R-:W-:Y:S01]  /*0bf0*/  SEL R13, R3, RZ, P1 ;  /* 0x000000ff030d7207 */ /* 0x000fe20000800000 */
[----:B------:R-:W-:Y:S01]  /*0c00*/  FMUL R3, R11, R6 ;  /* 0x000000060b037220 */ /* 0x000fe20000400000 */
[----:B------:R-:W-:Y:S02]  /*0c10*/  FSETP.GEU.AND P4, PT, R21, RZ, PT ;  /* 0x000000ff1500720b */ /* 0x000fe40003f8e000 */
[----:B------:R-:W-:Y:S01]  /*0c20*/  SEL R17, R17, RZ, P2 ;  /* 0x000000ff11117207 */ /* 0x000fe20001000000 */
[----:B0-----:R-:W-:Y:S01]  /*0c30*/  IMAD.WIDE R14, R5, 0x4, R14 ;  /* 0x00000004050e7825 */ /* 0x001fe200078e020e */
[----:B------:R-:W-:-:S02]  /*0c40*/  FSEL R20, R25, RZ, P3 ;  /* 0x000000ff19147208 */ /* 0x000fc40001800000 */
[----:B------:R-:W-:Y:S02]  /*0c50*/  FSEL R21, R21, RZ, P4 ;  /* 0x000000ff15157208 */ /* 0x000fe40002000000 */
[----:B--2---:R-:W-:Y:S02]  /*0c60*/  SEL R8, R8, RZ, P1 ;  /* 0x000000ff08087207 */ /* 0x004fe40000800000 */
[----:B---3--:R-:W-:-:S03]  /*0c70*/  SEL R16, R16, RZ, P2 ;  /* 0x000000ff10107207 */ /* 0x008fc60001000000 */
[----:B------:R-:W-:Y:S02]  /*0c80*/  FFMA R2, R13, R2, R8 ;  /* 0x000000020d027223 */ /* 0x000fe40000000008 */
[----:B------:R-:W-:-:S03]  /*0c90*/  FFMA R3, R17, R3, R16 ;  /* 0x0000000311037223 */ /* 0x000fc60000000010 */
[C---:B------:R-:W-:Y:S02]  /*0ca0*/  FSETP.GEU.AND P2, PT, R2.reuse, RZ, PT ;  /* 0x000000ff0200720b */ /* 0x040fe40003f4e000 */
[C---:B------:R-:W-:Y:S02]  /*0cb0*/  FSETP.GEU.AND P1, PT, R3.reuse, RZ, PT ;  /* 0x000000ff0300720b */ /* 0x040fe40003f2e000 */
[----:B------:R-:W-:Y:S02]  /*0cc0*/  @P6 FSEL R20, R2, RZ, P2 ;  /* 0x000000ff02146208 */ /* 0x000fe40001000000 */
[----:B------:R-:W-:Y:S01]  /*0cd0*/  @P5 FSEL R21, R3, RZ, P1 ;  /* 0x000000ff03155208 */ /* 0x000fe20000800000 */
[----:B------:R-:W-:Y:S08]  /*0ce0*/  @P0 EXIT ;  /* 0x000000000000094d */ /* 0x000ff00003800000 */
[----:B------:R-:W-:Y:S01]  /*0cf0*/  STG.E.64 desc[UR4][R14.64], R20 ;  /* 0x000000140e007986 */ /* 0x000fe2000c101b04 */
[----:B------:R-:W-:Y:S05]  /*0d00*/  EXIT ;  /* 0x000000000000794d */ /* 0x000fea0003800000 */
.L_x_0:
[----:B------:R-:W-:-:S00]  /*0d10*/  BRA `(.L_x_0) ;  /* 0xfffffffc00fc7947 */ /* 0x000fc0000383ffff */
[----:B------:R-:W-:-:S00]  /*0d20*/  NOP ;  /* 0x0000000000007918 */ /* 0x000fc00000000000 */
        /* <DEDUP_REMOVED lines=13> */
.L_x_1:


//--------------------- .nv.global.init           --------------------------
	.section	.nv.global.init,"aw",@progbits
.nv.global.init:
	.type		_$_str,@object
	.size		_$_str,(_$_str_$_2 - _$_str)
_$_str:
        /*0000*/ 	.byte	0x5f, 0x5f, 0x43, 0x55, 0x44, 0x41, 0x5f, 0x46, 0x54, 0x5a, 0x00
	.type		_$_str_$_2,@object
	.size		_$_str_$_2,(.L_1 - _$_str_$_2)
_$_str_$_2:
        /*000b*/ 	.byte	0x5f, 0x5f, 0x43, 0x55, 0x44, 0x41, 0x5f, 0x50, 0x52, 0x45, 0x43, 0x5f, 0x53, 0x51, 0x52, 0x54
        /*001b*/ 	.byte	0x00
.L_1:


//--------------------- .nv.constant0.triton_poi_fused_cat_20 --------------------------
	.section	.nv.constant0.triton_poi_fused_cat_20,"a",@progbits
	.sectionflags	@""
	.align	4
.nv.constant0.triton_poi_fused_cat_20:
	.zero		620
